//
// Generated by NVIDIA NVVM Compiler
//
// Compiler Build ID: CL-36424714
// Cuda compilation tools, release 13.0, V13.0.88
// Based on NVVM 20.0.0
//

.version 9.0
.target sm_100
.address_size 64


.entry _Z12matrixCpyF2HllPflP6__halfl(
	.param .u64 _Z12matrixCpyF2HllPflP6__halfl_param_0,
	.param .u64 _Z12matrixCpyF2HllPflP6__halfl_param_1,
	.param .u64 .ptr .align 1 _Z12matrixCpyF2HllPflP6__halfl_param_2,
	.param .u64 _Z12matrixCpyF2HllPflP6__halfl_param_3,
	.param .u64 .ptr .align 1 _Z12matrixCpyF2HllPflP6__halfl_param_4,
	.param .u64 _Z12matrixCpyF2HllPflP6__halfl_param_5
)
{
	.reg .pred 	%p<4>;
	.reg .b16 	%rs<4>;
	.reg .b32 	%r<10>;
	.reg .b32 	%f<4>;
	.reg .b64 	%rd<18>;

	ld.param.u64 	%rd7, [_Z12matrixCpyF2HllPflP6__halfl_param_0];
	ld.param.u64 	%rd8, [_Z12matrixCpyF2HllPflP6__halfl_param_1];
	ld.param.u64 	%rd3, [_Z12matrixCpyF2HllPflP6__halfl_param_2];
	ld.param.u64 	%rd4, [_Z12matrixCpyF2HllPflP6__halfl_param_3];
	ld.param.u64 	%rd5, [_Z12matrixCpyF2HllPflP6__halfl_param_4];
	ld.param.u64 	%rd6, [_Z12matrixCpyF2HllPflP6__halfl_param_5];
	mov.u32 	%r1, %tid.x;
	mov.u32 	%r2, %ntid.x;
	mov.u32 	%r3, %ctaid.x;
	mad.lo.s32 	%r4, %r2, %r3, %r1;
	cvt.u64.u32 	%rd1, %r4;
	mov.u32 	%r5, %tid.y;
	mov.u32 	%r6, %ntid.y;
	mov.u32 	%r7, %ctaid.y;
	mad.lo.s32 	%r8, %r6, %r7, %r5;
	cvt.u64.u32 	%rd2, %r8;
	setp.le.s64 	%p1, %rd7, %rd1;
	setp.le.s64 	%p2, %rd8, %rd2;
	or.pred  	%p3, %p1, %p2;
	@%p3 bra 	$L__BB0_2;
	cvta.to.global.u64 	%rd10, %rd3;
	cvta.to.global.u64 	%rd11, %rd5;
	mad.lo.s64 	%rd12, %rd4, %rd2, %rd1;
	shl.b64 	%rd13, %rd12, 2;
	add.s64 	%rd14, %rd10, %rd13;
	ld.global.f32 	%f1, [%rd14];
	// begin inline asm
	{  cvt.rn.f16.f32 %rs1, %f1;}

	// end inline asm
	// begin inline asm
	{  cvt.f32.f16 %f2, %rs1;}

	// end inline asm
	mad.lo.s64 	%rd15, %rd6, %rd2, %rd1;
	shl.b64 	%rd16, %rd15, 1;
	add.s64 	%rd17, %rd11, %rd16;
	// begin inline asm
	{  cvt.rn.f16.f32 %rs3, %f2;}

	// end inline asm
	st.global.u16 	[%rd17], %rs3;
$L__BB0_2:
	ret;

}


// ===== COMPILED SASS (sm_100) =====

	.target	sm_100

	.elftype	@"ET_EXEC"


//--------------------- .note.nv.tkinfo           --------------------------
	.section	.note.nv.tkinfo,"",@"SHT_NOTE"
	.sectionflags	@"SHF_NOTE_NV_TKINFO"
	.tkinfo
        /*0018*/ 	.word	0x00000002
        /*0030*/ 	.string	""
        /*0030*/ 	.string	"ptxas"
        /*0030*/ 	.string	"Cuda compilation tools, release 13.0, V13.0.88"
        /*0030*/ 	.string	"Build cuda_13.0.r13.0/compiler.36424714_0"
        /*0030*/ 	.string	"-arch sm_100 -m 64 "



//--------------------- .note.nv.cuinfo           --------------------------
	.section	.note.nv.cuinfo,"",@"SHT_NOTE"
	.sectionflags	@"SHF_NOTE_NV_CUINFO"
        /*0018*/ 	.short	0x0002
        /*001a*/ 	.short	0x0064
        /*001c*/ 	.short	0x0082
	.zero		2


//--------------------- .nv.info                  --------------------------
	.section	.nv.info,"",@"SHT_CUDA_INFO"
	.align	4


	//----- nvinfo : EIATTR_REGCOUNT
	.align		4
        /*0000*/ 	.byte	0x04, 0x2f
        /*0002*/ 	.short	(.L_1 - .L_0)
	.align		4
.L_0:
        /*0004*/ 	.word	index@(_Z12matrixCpyF2HllPflP6__halfl)
        /*0008*/ 	.word	0x0000000c


	//----- nvinfo : EIATTR_FRAME_SIZE
	.align		4
.L_1:
        /*000c*/ 	.byte	0x04, 0x11
        /*000e*/ 	.short	(.L_3 - .L_2)
	.align		4
.L_2:
        /*0010*/ 	.word	index@(_Z12matrixCpyF2HllPflP6__halfl)
        /*0014*/ 	.word	0x00000000


	//----- nvinfo : EIATTR_MIN_STACK_SIZE
	.align		4
.L_3:
        /*0018*/ 	.byte	0x04, 0x12
        /*001a*/ 	.short	(.L_5 - .L_4)
	.align		4
.L_4:
        /*001c*/ 	.word	index@(_Z12matrixCpyF2HllPflP6__halfl)
        /*0020*/ 	.word	0x00000000
.L_5:


//--------------------- .nv.compat                --------------------------
	.section	.nv.compat,"",@"SHT_CUDA_COMPAT_INFO"
	.align	4
        /*0000*/ 	.byte	0x02, 0x09, 0x00, 0x00, 0x02, 0x02, 0x01, 0x00, 0x02, 0x05, 0x05, 0x00, 0x03, 0x07, 0x01, 0x01
        /*0010*/ 	.byte	0x02, 0x03, 0x00, 0x00, 0x02, 0x06, 0x01, 0x00, 0x04, 0x0b, 0x08, 0x00, 0x09, 0x00, 0x00, 0x00
        /*0020*/ 	.byte	0x00, 0x00, 0x00, 0x00


//--------------------- .nv.info._Z12matrixCpyF2HllPflP6__halfl --------------------------
	.section	.nv.info._Z12matrixCpyF2HllPflP6__halfl,"",@"SHT_CUDA_INFO"
	.sectionflags	@""
	.align	4


	//----- nvinfo : EIATTR_CUDA_API_VERSION
	.align		4
        /*0000*/ 	.byte	0x04, 0x37
        /*0002*/ 	.short	(.L_7 - .L_6)
.L_6:
        /*0004*/ 	.word	0x00000082


	//----- nvinfo : EIATTR_KPARAM_INFO
	.align		4
.L_7:
        /*0008*/ 	.byte	0x04, 0x17
        /*000a*/ 	.short	(.L_9 - .L_8)
.L_8:
        /*000c*/ 	.word	0x00000000
        /*0010*/ 	.short	0x0005
        /*0012*/ 	.short	0x0028
        /*0014*/ 	.byte	0x00, 0xf0, 0x21, 0x00


	//----- nvinfo : EIATTR_KPARAM_INFO
	.align		4
.L_9:
        /*0018*/ 	.byte	0x04, 0x17
        /*001a*/ 	.short	(.L_11 - .L_10)
.L_10:
        /*001c*/ 	.word	0x00000000
        /*0020*/ 	.short	0x0004
        /*0022*/ 	.short	0x0020
        /*0024*/ 	.byte	0x00, 0xf5, 0x21, 0x00


	//----- nvinfo : EIATTR_KPARAM_INFO
	.align		4
.L_11:
        /*0028*/ 	.byte	0x04, 0x17
        /*002a*/ 	.short	(.L_13 - .L_12)
.L_12:
        /*002c*/ 	.word	0x00000000
        /*0030*/ 	.short	0x0003
        /*0032*/ 	.short	0x0018
        /*0034*/ 	.byte	0x00, 0xf0, 0x21, 0x00


	//----- nvinfo : EIATTR_KPARAM_INFO
	.align		4
.L_13:
        /*0038*/ 	.byte	0x04, 0x17
        /*003a*/ 	.short	(.L_15 - .L_14)
.L_14:
        /*003c*/ 	.word	0x00000000
        /*0040*/ 	.short	0x0002
        /*0042*/ 	.short	0x0010
        /*0044*/ 	.byte	0x00, 0xf5, 0x21, 0x00


	//----- nvinfo : EIATTR_KPARAM_INFO
	.align		4
.L_15:
        /*0048*/ 	.byte	0x04, 0x17
        /*004a*/ 	.short	(.L_17 - .L_16)
.L_16:
        /*004c*/ 	.word	0x00000000
        /*0050*/ 	.short	0x0001
        /*0052*/ 	.short	0x0008
        /*0054*/ 	.byte	0x00, 0xf0, 0x21, 0x00


	//----- nvinfo : EIATTR_KPARAM_INFO
	.align		4
.L_17:
        /*0058*/ 	.byte	0x04, 0x17
        /*005a*/ 	.short	(.L_19 - .L_18)
.L_18:
        /*005c*/ 	.word	0x00000000
        /*0060*/ 	.short	0x0000
        /*0062*/ 	.short	0x0000
        /*0064*/ 	.byte	0x00, 0xf0, 0x21, 0x00


	//----- nvinfo : EIATTR_SPARSE_MMA_MASK
	.align		4
.L_19:
        /*0068*/ 	.byte	0x03, 0x50
        /*006a*/ 	.short	0x0000


	//----- nvinfo : EIATTR_MAXREG_COUNT
	.align		4
        /*006c*/ 	.byte	0x03, 0x1b
        /*006e*/ 	.short	0x00ff


	//----- nvinfo : EIATTR_MERCURY_ISA_VERSION
	.align		4
        /*0070*/ 	.byte	0x03, 0x5f
        /*0072*/ 	.short	0x0101


	//----- nvinfo : EIATTR_VRC_CTA_INIT_COUNT
	.align		4
        /*0074*/ 	.byte	0x02, 0x4a
	.zero		1
	.zero		1


	//----- nvinfo : EIATTR_EXIT_INSTR_OFFSETS
	.align		4
        /*0078*/ 	.byte	0x04, 0x1c
        /*007a*/ 	.short	(.L_21 - .L_20)


	//   ....[0]....
.L_20:
        /*007c*/ 	.word	0x000000e0


	//   ....[1]....
        /*0080*/ 	.word	0x00000200


	//----- nvinfo : EIATTR_CBANK_PARAM_SIZE
	.align		4
.L_21:
        /*0084*/ 	.byte	0x03, 0x19
        /*0086*/ 	.short	0x0030


	//----- nvinfo : EIATTR_PARAM_CBANK
	.align		4
        /*0088*/ 	.byte	0x04, 0x0a
        /*008a*/ 	.short	(.L_23 - .L_22)
	.align		4
.L_22:
        /*008c*/ 	.word	index@(.nv.constant0._Z12matrixCpyF2HllPflP6__halfl)
        /*0090*/ 	.short	0x0380
        /*0092*/ 	.short	0x0030


	//----- nvinfo : EIATTR_SW_WAR
	.align		4
.L_23:
        /*0094*/ 	.byte	0x04, 0x36
        /*0096*/ 	.short	(.L_25 - .L_24)
.L_24:
        /*0098*/ 	.word	0x00000008
.L_25:


//--------------------- .nv.callgraph             --------------------------
	.section	.nv.callgraph,"",@"SHT_CUDA_CALLGRAPH"
	.align	4
	.sectionentsize	8
	.align		4
        /*0000*/ 	.word	0x00000000
	.align		4
        /*0004*/ 	.word	0xffffffff
	.align		4
        /*0008*/ 	.word	0x00000000
	.align		4
        /*000c*/ 	.word	0xfffffffe
	.align		4
        /*0010*/ 	.word	0x00000000
	.align		4
        /*0014*/ 	.word	0xfffffffd
	.align		4
        /*0018*/ 	.word	0x00000000
	.align		4
        /*001c*/ 	.word	0xfffffffc


//--------------------- .text._Z12matrixCpyF2HllPflP6__halfl --------------------------
	.section	.text._Z12matrixCpyF2HllPflP6__halfl,"ax",@progbits
	.align	128
.text._Z12matrixCpyF2HllPflP6__halfl:
        .type           _Z12matrixCpyF2HllPflP6__halfl,@function
        .size           _Z12matrixCpyF2HllPflP6__halfl,(.L_x_1 - _Z12matrixCpyF2HllPflP6__halfl)
        .other          _Z12matrixCpyF2HllPflP6__halfl,@"STO_CUDA_ENTRY STV_DEFAULT"
_Z12matrixCpyF2HllPflP6__halfl:
[----:B------:R-:W-:Y:S01]  /*0000*/  LDC R1, c[0x0][0x37c] ;  /* 0x0000df00ff017b82 */ /* 0x000fe20000000800 */
[----:B------:R-:W0:Y:S01]  /*0010*/  S2R R9, SR_TID.Y ;  /* 0x0000000000097919 */ /* 0x000e220000002200 */
[----:B------:R-:W1:Y:S01]  /*0020*/  LDCU UR4, c[0x0][0x360] ;  /* 0x00006c00ff0477ac */ /* 0x000e620008000800 */
[----:B------:R-:W0:Y:S01]  /*0030*/  S2R R0, SR_CTAID.Y ;  /* 0x0000000000007919 */ /* 0x000e220000002600 */
[----:B------:R-:W0:Y:S01]  /*0040*/  LDCU UR5, c[0x0][0x364] ;  /* 0x00006c80ff0577ac */ /* 0x000e220008000800 */
[----:B------:R-:W1:Y:S01]  /*0050*/  S2R R4, SR_TID.X ;  /* 0x0000000000047919 */ /* 0x000e620000002100 */
[----:B------:R-:W2:Y:S01]  /*0060*/  LDCU.128 UR8, c[0x0][0x380] ;  /* 0x00007000ff0877ac */ /* 0x000ea20008000c00 */
[----:B------:R-:W1:Y:S01]  /*0070*/  S2R R5, SR_CTAID.X ;  /* 0x0000000000057919 */ /* 0x000e620000002500 */
[----:B0-----:R-:W-:-:S05]  /*0080*/  IMAD R9, R0, UR5, R9 ;  /* 0x0000000500097c24 */ /* 0x001fca000f8e0209 */
[----:B--2---:R-:W-:Y:S01]  /*0090*/  ISETP.GE.U32.AND P1, PT, R9, UR10, PT ;  /* 0x0000000a09007c0c */ /* 0x004fe2000bf26070 */
[----:B-1----:R-:W-:-:S03]  /*00a0*/  IMAD R4, R5, UR4, R4 ;  /* 0x0000000405047c24 */ /* 0x002fc6000f8e0204 */
[----:B------:R-:W-:Y:S02]  /*00b0*/  ISETP.GE.AND.EX P1, PT, RZ, UR11, PT, P1 ;  /* 0x0000000bff007c0c */ /* 0x000fe4000bf26310 */
[----:B------:R-:W-:-:S04]  /*00c0*/  ISETP.GE.U32.AND P0, PT, R4, UR8, PT ;  /* 0x0000000804007c0c */ /* 0x000fc8000bf06070 */
[----:B------:R-:W-:-:S13]  /*00d0*/  ISETP.GE.OR.EX P0, PT, RZ, UR9, P1, P0 ;  /* 0x00000009ff007c0c */ /* 0x000fda0008f06700 */
[----:B------:R-:W-:Y:S05]  /*00e0*/  @P0 EXIT ;  /* 0x000000000000094d */ /* 0x000fea0003800000 */
[----:B------:R-:W0:Y:S01]  /*00f0*/  LDCU.128 UR8, c[0x0][0x390] ;  /* 0x00007200ff0877ac */ /* 0x000e220008000c00 */
[----:B------:R-:W-:Y:S01]  /*0100*/  IMAD.MOV.U32 R5, RZ, RZ, RZ ;  /* 0x000000ffff057224 */ /* 0x000fe200078e00ff */
[----:B------:R-:W1:Y:S01]  /*0110*/  LDCU.64 UR4, c[0x0][0x358] ;  /* 0x00006b00ff0477ac */ /* 0x000e620008000a00 */
[----:B0-----:R-:W-:-:S04]  /*0120*/  IMAD.WIDE.U32 R2, R9, UR10, R4 ;  /* 0x0000000a09027c25 */ /* 0x001fc8000f8e0004 */
[----:B------:R-:W-:Y:S01]  /*0130*/  IMAD R3, R9, UR11, R3 ;  /* 0x0000000b09037c24 */ /* 0x000fe2000f8e0203 */
[----:B------:R-:W-:-:S04]  /*0140*/  LEA R6, P0, R2, UR8, 0x2 ;  /* 0x0000000802067c11 */ /* 0x000fc8000f8010ff */
[----:B------:R-:W-:Y:S01]  /*0150*/  LEA.HI.X R7, R2, UR9, R3, 0x2, P0 ;  /* 0x0000000902077c11 */ /* 0x000fe200080f1403 */
[----:B------:R-:W0:Y:S04]  /*0160*/  LDCU.128 UR8, c[0x0][0x3a0] ;  /* 0x00007400ff0877ac */ /* 0x000e280008000c00 */
[----:B-1----:R-:W2:Y:S01]  /*0170*/  LDG.E R6, desc[UR4][R6.64] ;  /* 0x0000000406067981 */ /* 0x002ea2000c1e1900 */
[----:B0-----:R-:W-:-:S04]  /*0180*/  IMAD.WIDE.U32 R4, R9, UR10, R4 ;  /* 0x0000000a09047c25 */ /* 0x001fc8000f8e0004 */
[----:B------:R-:W-:Y:S01]  /*0190*/  IMAD R9, R9, UR11, R5 ;  /* 0x0000000b09097c24 */ /* 0x000fe2000f8e0205 */
[----:B------:R-:W-:-:S04]  /*01a0*/  LEA R2, P0, R4, UR8, 0x1 ;  /* 0x0000000804027c11 */ /* 0x000fc8000f8008ff */
[----:B------:R-:W-:Y:S02]  /*01b0*/  LEA.HI.X R3, R4, UR9, R9, 0x1, P0 ;  /* 0x0000000904037c11 */ /* 0x000fe400080f0c09 */
[----:B--2---:R-:W-:-:S05]  /*01c0*/  F2FP.F16.F32.PACK_AB R0, RZ, R6 ;  /* 0x00000006ff00723e */ /* 0x004fca00000000ff */
[----:B------:R-:W-:-:S05]  /*01d0*/  HADD2.F32 R0, -RZ, R0.H0_H0 ;  /* 0x20000000ff007230 */ /* 0x000fca0000004100 */
[----:B------:R-:W-:-:S05]  /*01e0*/  F2FP.F16.F32.PACK_AB R0, RZ, R0 ;  /* 0x00000000ff00723e */ /* 0x000fca00000000ff */
[----:B------:R-:W-:Y:S01]  /*01f0*/  STG.E.U16 desc[UR4][R2.64], R0 ;  /* 0x0000000002007986 */ /* 0x000fe2000c101504 */
[----:B------:R-:W-:Y:S05]  /*0200*/  EXIT ;  /* 0x000000000000794d */ /* 0x000fea0003800000 */
.L_x_0:
[----:B------:R-:W-:-:S00]  /*0210*/  BRA `(.L_x_0) ;  /* 0xfffffffc00fc7947 */ /* 0x000fc0000383ffff */
[----:B------:R-:W-:-:S00]  /*0220*/  NOP ;  /* 0x0000000000007918 */ /* 0x000fc00000000000 */
        /* <DEDUP_REMOVED lines=13> */
.L_x_1:


//--------------------- .nv.shared.reserved.0     --------------------------
	.section	.nv.shared.reserved.0,"aw",@nobits
	.weak		__nv_reservedSMEM_offset_0_alias
	.size		__nv_reservedSMEM_offset_0_alias, 0, 64
	.other		__nv_reservedSMEM_offset_0_alias,@"STO_CUDA_RESERVED_SHARED STV_DEFAULT"
__nv_reservedSMEM_offset_0_alias:
	.zero		0
	.zero		64


//--------------------- .nv.constant0._Z12matrixCpyF2HllPflP6__halfl --------------------------
	.section	.nv.constant0._Z12matrixCpyF2HllPflP6__halfl,"a",@progbits
	.sectionflags	@""
	.align	4
.nv.constant0._Z12matrixCpyF2HllPflP6__halfl:
	.zero		944


//--------------------- SYMBOLS --------------------------

	.type		.nv.reservedSmem.offset0,@object
	.size		.nv.reservedSmem.offset0,0x4
